//
// Generated by NVIDIA NVVM Compiler
//
// Compiler Build ID: CL-36424714
// Cuda compilation tools, release 13.0, V13.0.88
// Based on NVVM 20.0.0
//

.version 9.0
.target sm_100
.address_size 64

	// .globl	_Z10gravity_wbidPdS_S_S_S_S_S_S_S_S_S_
// _ZZ10gravity_wbidPdS_S_S_S_S_S_S_S_S_S_E7sh_data has been demoted

.visible .entry _Z10gravity_wbidPdS_S_S_S_S_S_S_S_S_S_(
	.param .u32 _Z10gravity_wbidPdS_S_S_S_S_S_S_S_S_S__param_0,
	.param .f64 _Z10gravity_wbidPdS_S_S_S_S_S_S_S_S_S__param_1,
	.param .u64 .ptr .align 1 _Z10gravity_wbidPdS_S_S_S_S_S_S_S_S_S__param_2,
	.param .u64 .ptr .align 1 _Z10gravity_wbidPdS_S_S_S_S_S_S_S_S_S__param_3,
	.param .u64 .ptr .align 1 _Z10gravity_wbidPdS_S_S_S_S_S_S_S_S_S__param_4,
	.param .u64 .ptr .align 1 _Z10gravity_wbidPdS_S_S_S_S_S_S_S_S_S__param_5,
	.param .u64 .ptr .align 1 _Z10gravity_wbidPdS_S_S_S_S_S_S_S_S_S__param_6,
	.param .u64 .ptr .align 1 _Z10gravity_wbidPdS_S_S_S_S_S_S_S_S_S__param_7,
	.param .u64 .ptr .align 1 _Z10gravity_wbidPdS_S_S_S_S_S_S_S_S_S__param_8,
	.param .u64 .ptr .align 1 _Z10gravity_wbidPdS_S_S_S_S_S_S_S_S_S__param_9,
	.param .u64 .ptr .align 1 _Z10gravity_wbidPdS_S_S_S_S_S_S_S_S_S__param_10,
	.param .u64 .ptr .align 1 _Z10gravity_wbidPdS_S_S_S_S_S_S_S_S_S__param_11,
	.param .u64 .ptr .align 1 _Z10gravity_wbidPdS_S_S_S_S_S_S_S_S_S__param_12
)
{
	.reg .pred 	%p<2>;
	.reg .b32 	%r<23>;
	.reg .b64 	%rd<40>;
	.reg .b64 	%fd<85>;
	// demoted variable
	.shared .align 8 .b8 _ZZ10gravity_wbidPdS_S_S_S_S_S_S_S_S_S_E7sh_data[46080];
	ld.param.u32 	%r4, [_Z10gravity_wbidPdS_S_S_S_S_S_S_S_S_S__param_0];
	ld.param.u64 	%rd1, [_Z10gravity_wbidPdS_S_S_S_S_S_S_S_S_S__param_2];
	ld.param.u64 	%rd3, [_Z10gravity_wbidPdS_S_S_S_S_S_S_S_S_S__param_4];
	ld.param.u64 	%rd4, [_Z10gravity_wbidPdS_S_S_S_S_S_S_S_S_S__param_5];
	ld.param.u64 	%rd7, [_Z10gravity_wbidPdS_S_S_S_S_S_S_S_S_S__param_8];
	ld.param.u64 	%rd8, [_Z10gravity_wbidPdS_S_S_S_S_S_S_S_S_S__param_9];
	ld.param.u64 	%rd9, [_Z10gravity_wbidPdS_S_S_S_S_S_S_S_S_S__param_10];
	ld.param.u64 	%rd10, [_Z10gravity_wbidPdS_S_S_S_S_S_S_S_S_S__param_11];
	ld.param.u64 	%rd11, [_Z10gravity_wbidPdS_S_S_S_S_S_S_S_S_S__param_12];
	mov.u32 	%r1, %tid.x;
	mov.u32 	%r5, %tid.y;
	mov.u32 	%r2, %ntid.x;
	mov.u32 	%r6, %ctaid.x;
	mov.u32 	%r7, %ctaid.y;
	mov.u32 	%r8, %nctaid.x;
	mad.lo.s32 	%r9, %r7, %r8, %r6;
	mov.u32 	%r10, %ntid.y;
	mad.lo.s32 	%r11, %r9, %r10, %r5;
	mad.lo.s32 	%r3, %r11, %r2, %r1;
	setp.ge.s32 	%p1, %r3, %r4;
	@%p1 bra 	$L__BB0_2;
	ld.param.u64 	%rd39, [_Z10gravity_wbidPdS_S_S_S_S_S_S_S_S_S__param_7];
	ld.param.u64 	%rd38, [_Z10gravity_wbidPdS_S_S_S_S_S_S_S_S_S__param_6];
	ld.param.u64 	%rd37, [_Z10gravity_wbidPdS_S_S_S_S_S_S_S_S_S__param_3];
	ld.param.f64 	%fd84, [_Z10gravity_wbidPdS_S_S_S_S_S_S_S_S_S__param_1];
	mul.lo.s32 	%r12, %r3, 3;
	cvta.to.global.u64 	%rd12, %rd9;
	cvta.to.global.u64 	%rd13, %rd11;
	cvta.to.global.u64 	%rd14, %rd7;
	cvta.to.global.u64 	%rd15, %rd8;
	cvta.to.global.u64 	%rd16, %rd1;
	cvta.to.global.u64 	%rd17, %rd39;
	cvta.to.global.u64 	%rd18, %rd3;
	cvta.to.global.u64 	%rd19, %rd38;
	cvta.to.global.u64 	%rd20, %rd37;
	cvta.to.global.u64 	%rd21, %rd4;
	cvta.to.global.u64 	%rd22, %rd10;
	mul.wide.s32 	%rd23, %r12, 8;
	add.s64 	%rd24, %rd16, %rd23;
	ld.global.f64 	%fd2, [%rd24];
	ld.global.f64 	%fd3, [%rd24+8];
	ld.global.f64 	%fd4, [%rd24+16];
	mul.lo.s32 	%r13, %r3, 6;
	mul.wide.s32 	%rd25, %r13, 8;
	add.s64 	%rd26, %rd17, %rd25;
	ld.global.f64 	%fd5, [%rd26];
	ld.global.f64 	%fd6, [%rd26+8];
	ld.global.f64 	%fd7, [%rd26+16];
	ld.global.f64 	%fd8, [%rd26+24];
	ld.global.f64 	%fd9, [%rd26+32];
	ld.global.f64 	%fd10, [%rd26+40];
	sub.f64 	%fd11, %fd10, %fd6;
	sub.f64 	%fd12, %fd7, %fd5;
	mul.f64 	%fd13, %fd12, %fd11;
	sub.f64 	%fd14, %fd8, %fd6;
	sub.f64 	%fd15, %fd9, %fd5;
	mul.f64 	%fd16, %fd14, %fd15;
	sub.f64 	%fd17, %fd13, %fd16;
	sub.f64 	%fd18, %fd3, %fd2;
	mul.f64 	%fd19, %fd18, %fd11;
	sub.f64 	%fd20, %fd4, %fd2;
	mul.f64 	%fd21, %fd20, %fd14;
	sub.f64 	%fd22, %fd19, %fd21;
	div.rn.f64 	%fd23, %fd22, %fd17;
	mul.f64 	%fd24, %fd20, %fd12;
	mul.f64 	%fd25, %fd18, %fd15;
	sub.f64 	%fd26, %fd24, %fd25;
	div.rn.f64 	%fd27, %fd26, %fd17;
	mul.wide.s32 	%rd27, %r3, 8;
	add.s64 	%rd28, %rd18, %rd27;
	ld.global.f64 	%fd28, [%rd28];
	add.s64 	%rd29, %rd19, %rd27;
	ld.global.f64 	%fd29, [%rd29];
	sub.f64 	%fd30, %fd28, %fd29;
	mul.f64 	%fd31, %fd23, %fd84;
	mul.f64 	%fd32, %fd30, %fd31;
	add.s64 	%rd30, %rd14, %rd27;
	ld.global.f64 	%fd33, [%rd30];
	sub.f64 	%fd34, %fd33, %fd32;
	st.global.f64 	[%rd30], %fd34;
	mul.f64 	%fd35, %fd27, %fd84;
	mul.f64 	%fd36, %fd30, %fd35;
	add.s64 	%rd31, %rd15, %rd27;
	ld.global.f64 	%fd37, [%rd31];
	sub.f64 	%fd38, %fd37, %fd36;
	st.global.f64 	[%rd31], %fd38;
	add.s64 	%rd32, %rd20, %rd23;
	ld.global.f64 	%fd39, [%rd32];
	add.s64 	%rd33, %rd21, %rd23;
	ld.global.f64 	%fd40, [%rd33];
	sub.f64 	%fd41, %fd39, %fd40;
	ld.global.f64 	%fd42, [%rd32+8];
	ld.global.f64 	%fd43, [%rd33+8];
	sub.f64 	%fd44, %fd42, %fd43;
	ld.global.f64 	%fd45, [%rd32+16];
	ld.global.f64 	%fd46, [%rd33+16];
	sub.f64 	%fd47, %fd45, %fd46;
	add.s64 	%rd34, %rd22, %rd27;
	mul.f64 	%fd48, %fd84, 0dBFE0000000000000;
	ld.global.f64 	%fd49, [%rd34];
	add.s64 	%rd35, %rd12, %rd25;
	ld.global.f64 	%fd50, [%rd35];
	ld.global.f64 	%fd51, [%rd35+8];
	mul.f64 	%fd52, %fd48, %fd41;
	mul.f64 	%fd53, %fd41, %fd52;
	add.s64 	%rd36, %rd13, %rd23;
	ld.global.f64 	%fd54, [%rd36];
	mul.f64 	%fd55, %fd54, %fd53;
	mul.f64 	%fd56, %fd50, %fd55;
	shl.b32 	%r14, %r1, 3;
	mov.u32 	%r15, _ZZ10gravity_wbidPdS_S_S_S_S_S_S_S_S_S_E7sh_data;
	add.s32 	%r16, %r15, %r14;
	st.shared.f64 	[%r16], %fd56;
	mul.f64 	%fd57, %fd51, %fd55;
	mad.lo.s32 	%r17, %r2, 24, %r16;
	st.shared.f64 	[%r17], %fd57;
	ld.global.f64 	%fd58, [%rd35+16];
	ld.global.f64 	%fd59, [%rd35+24];
	mul.f64 	%fd60, %fd48, %fd44;
	mul.f64 	%fd61, %fd44, %fd60;
	ld.global.f64 	%fd62, [%rd36+8];
	mul.f64 	%fd63, %fd62, %fd61;
	mul.f64 	%fd64, %fd58, %fd63;
	shl.b32 	%r18, %r2, 3;
	add.s32 	%r19, %r16, %r18;
	st.shared.f64 	[%r19], %fd64;
	mul.f64 	%fd65, %fd59, %fd63;
	add.s32 	%r20, %r17, %r18;
	st.shared.f64 	[%r20], %fd65;
	ld.global.f64 	%fd66, [%rd35+32];
	ld.global.f64 	%fd67, [%rd35+40];
	mul.f64 	%fd68, %fd48, %fd47;
	mul.f64 	%fd69, %fd47, %fd68;
	ld.global.f64 	%fd70, [%rd36+16];
	mul.f64 	%fd71, %fd70, %fd69;
	mul.f64 	%fd72, %fd66, %fd71;
	add.s32 	%r21, %r19, %r18;
	st.shared.f64 	[%r21], %fd72;
	mul.f64 	%fd73, %fd67, %fd71;
	add.s32 	%r22, %r20, %r18;
	st.shared.f64 	[%r22], %fd73;
	add.f64 	%fd74, %fd56, %fd64;
	add.f64 	%fd75, %fd74, %fd72;
	ld.global.f64 	%fd76, [%rd30];
	div.rn.f64 	%fd77, %fd75, %fd49;
	sub.f64 	%fd78, %fd76, %fd77;
	st.global.f64 	[%rd30], %fd78;
	add.f64 	%fd79, %fd57, %fd65;
	add.f64 	%fd80, %fd79, %fd73;
	ld.global.f64 	%fd81, [%rd31];
	div.rn.f64 	%fd82, %fd80, %fd49;
	sub.f64 	%fd83, %fd81, %fd82;
	st.global.f64 	[%rd31], %fd83;
$L__BB0_2:
	ret;

}


// ===== COMPILED SASS (sm_100) =====

	.target	sm_100

	.elftype	@"ET_EXEC"


//--------------------- .note.nv.tkinfo           --------------------------
	.section	.note.nv.tkinfo,"",@"SHT_NOTE"
	.sectionflags	@"SHF_NOTE_NV_TKINFO"
	.tkinfo
        /*0018*/ 	.word	0x00000002
        /*0030*/ 	.string	""
        /*0030*/ 	.string	"ptxas"
        /*0030*/ 	.string	"Cuda compilation tools, release 13.0, V13.0.88"
        /*0030*/ 	.string	"Build cuda_13.0.r13.0/compiler.36424714_0"
        /*0030*/ 	.string	"-arch sm_100 -m 64 "



//--------------------- .note.nv.cuinfo           --------------------------
	.section	.note.nv.cuinfo,"",@"SHT_NOTE"
	.sectionflags	@"SHF_NOTE_NV_CUINFO"
        /*0018*/ 	.short	0x0002
        /*001a*/ 	.short	0x0064
        /*001c*/ 	.short	0x0082
	.zero		2


//--------------------- .nv.info                  --------------------------
	.section	.nv.info,"",@"SHT_CUDA_INFO"
	.align	4


	//----- nvinfo : EIATTR_REGCOUNT
	.align		4
        /*0000*/ 	.byte	0x04, 0x2f
        /*0002*/ 	.short	(.L_1 - .L_0)
	.align		4
.L_0:
        /*0004*/ 	.word	index@(_Z10gravity_wbidPdS_S_S_S_S_S_S_S_S_S_)
        /*0008*/ 	.word	0x00000028


	//----- nvinfo : EIATTR_FRAME_SIZE
	.align		4
.L_1:
        /*000c*/ 	.byte	0x04, 0x11
        /*000e*/ 	.short	(.L_3 - .L_2)
	.align		4
.L_2:
        /*0010*/ 	.word	index@($__internal_0_$__cuda_sm20_div_rn_f64_full)
        /*0014*/ 	.word	0x00000000


	//----- nvinfo : EIATTR_FRAME_SIZE
	.align		4
.L_3:
        /*0018*/ 	.byte	0x04, 0x11
        /*001a*/ 	.short	(.L_5 - .L_4)
	.align		4
.L_4:
        /*001c*/ 	.word	index@(_Z10gravity_wbidPdS_S_S_S_S_S_S_S_S_S_)
        /*0020*/ 	.word	0x00000000


	//----- nvinfo : EIATTR_MIN_STACK_SIZE
	.align		4
.L_5:
        /*0024*/ 	.byte	0x04, 0x12
        /*0026*/ 	.short	(.L_7 - .L_6)
	.align		4
.L_6:
        /*0028*/ 	.word	index@(_Z10gravity_wbidPdS_S_S_S_S_S_S_S_S_S_)
        /*002c*/ 	.word	0x00000000
.L_7:


//--------------------- .nv.compat                --------------------------
	.section	.nv.compat,"",@"SHT_CUDA_COMPAT_INFO"
	.align	4
        /*0000*/ 	.byte	0x02, 0x09, 0x00, 0x00, 0x02, 0x02, 0x01, 0x00, 0x02, 0x05, 0x05, 0x00, 0x03, 0x07, 0x01, 0x01
        /*0010*/ 	.byte	0x02, 0x03, 0x00, 0x00, 0x02, 0x06, 0x01, 0x00, 0x04, 0x0b, 0x08, 0x00, 0x01, 0x00, 0x00, 0x00
        /*0020*/ 	.byte	0x00, 0x00, 0x00, 0x00


//--------------------- .nv.info._Z10gravity_wbidPdS_S_S_S_S_S_S_S_S_S_ --------------------------
	.section	.nv.info._Z10gravity_wbidPdS_S_S_S_S_S_S_S_S_S_,"",@"SHT_CUDA_INFO"
	.sectionflags	@""
	.align	4


	//----- nvinfo : EIATTR_CUDA_API_VERSION
	.align		4
        /*0000*/ 	.byte	0x04, 0x37
        /*0002*/ 	.short	(.L_9 - .L_8)
.L_8:
        /*0004*/ 	.word	0x00000082


	//----- nvinfo : EIATTR_KPARAM_INFO
	.align		4
.L_9:
        /*0008*/ 	.byte	0x04, 0x17
        /*000a*/ 	.short	(.L_11 - .L_10)
.L_10:
        /*000c*/ 	.word	0x00000000
        /*0010*/ 	.short	0x000c
        /*0012*/ 	.short	0x0060
        /*0014*/ 	.byte	0x00, 0xf5, 0x21, 0x00


	//----- nvinfo : EIATTR_KPARAM_INFO
	.align		4
.L_11:
        /*0018*/ 	.byte	0x04, 0x17
        /*001a*/ 	.short	(.L_13 - .L_12)
.L_12:
        /*001c*/ 	.word	0x00000000
        /*0020*/ 	.short	0x000b
        /*0022*/ 	.short	0x0058
        /*0024*/ 	.byte	0x00, 0xf5, 0x21, 0x00


	//----- nvinfo : EIATTR_KPARAM_INFO
	.align		4
.L_13:
        /*0028*/ 	.byte	0x04, 0x17
        /*002a*/ 	.short	(.L_15 - .L_14)
.L_14:
        /*002c*/ 	.word	0x00000000
        /*0030*/ 	.short	0x000a
        /*0032*/ 	.short	0x0050
        /*0034*/ 	.byte	0x00, 0xf5, 0x21, 0x00


	//----- nvinfo : EIATTR_KPARAM_INFO
	.align		4
.L_15:
        /*0038*/ 	.byte	0x04, 0x17
        /*003a*/ 	.short	(.L_17 - .L_16)
.L_16:
        /*003c*/ 	.word	0x00000000
        /*0040*/ 	.short	0x0009
        /*0042*/ 	.short	0x0048
        /*0044*/ 	.byte	0x00, 0xf5, 0x21, 0x00


	//----- nvinfo : EIATTR_KPARAM_INFO
	.align		4
.L_17:
        /*0048*/ 	.byte	0x04, 0x17
        /*004a*/ 	.short	(.L_19 - .L_18)
.L_18:
        /*004c*/ 	.word	0x00000000
        /*0050*/ 	.short	0x0008
        /*0052*/ 	.short	0x0040
        /*0054*/ 	.byte	0x00, 0xf5, 0x21, 0x00


	//----- nvinfo : EIATTR_KPARAM_INFO
	.align		4
.L_19:
        /*0058*/ 	.byte	0x04, 0x17
        /*005a*/ 	.short	(.L_21 - .L_20)
.L_20:
        /*005c*/ 	.word	0x00000000
        /*0060*/ 	.short	0x0007
        /*0062*/ 	.short	0x0038
        /*0064*/ 	.byte	0x00, 0xf5, 0x21, 0x00


	//----- nvinfo : EIATTR_KPARAM_INFO
	.align		4
.L_21:
        /*0068*/ 	.byte	0x04, 0x17
        /*006a*/ 	.short	(.L_23 - .L_22)
.L_22:
        /*006c*/ 	.word	0x00000000
        /*0070*/ 	.short	0x0006
        /*0072*/ 	.short	0x0030
        /*0074*/ 	.byte	0x00, 0xf5, 0x21, 0x00


	//----- nvinfo : EIATTR_KPARAM_INFO
	.align		4
.L_23:
        /*0078*/ 	.byte	0x04, 0x17
        /*007a*/ 	.short	(.L_25 - .L_24)
.L_24:
        /*007c*/ 	.word	0x00000000
        /*0080*/ 	.short	0x0005
        /*0082*/ 	.short	0x0028
        /*0084*/ 	.byte	0x00, 0xf5, 0x21, 0x00


	//----- nvinfo : EIATTR_KPARAM_INFO
	.align		4
.L_25:
        /*0088*/ 	.byte	0x04, 0x17
        /*008a*/ 	.short	(.L_27 - .L_26)
.L_26:
        /*008c*/ 	.word	0x00000000
        /*0090*/ 	.short	0x0004
        /*0092*/ 	.short	0x0020
        /*0094*/ 	.byte	0x00, 0xf5, 0x21, 0x00


	//----- nvinfo : EIATTR_KPARAM_INFO
	.align		4
.L_27:
        /*0098*/ 	.byte	0x04, 0x17
        /*009a*/ 	.short	(.L_29 - .L_28)
.L_28:
        /*009c*/ 	.word	0x00000000
        /*00a0*/ 	.short	0x0003
        /*00a2*/ 	.short	0x0018
        /*00a4*/ 	.byte	0x00, 0xf5, 0x21, 0x00


	//----- nvinfo : EIATTR_KPARAM_INFO
	.align		4
.L_29:
        /*00a8*/ 	.byte	0x04, 0x17
        /*00aa*/ 	.short	(.L_31 - .L_30)
.L_30:
        /*00ac*/ 	.word	0x00000000
        /*00b0*/ 	.short	0x0002
        /*00b2*/ 	.short	0x0010
        /*00b4*/ 	.byte	0x00, 0xf5, 0x21, 0x00


	//----- nvinfo : EIATTR_KPARAM_INFO
	.align		4
.L_31:
        /*00b8*/ 	.byte	0x04, 0x17
        /*00ba*/ 	.short	(.L_33 - .L_32)
.L_32:
        /*00bc*/ 	.word	0x00000000
        /*00c0*/ 	.short	0x0001
        /*00c2*/ 	.short	0x0008
        /*00c4*/ 	.byte	0x00, 0xf0, 0x21, 0x00


	//----- nvinfo : EIATTR_KPARAM_INFO
	.align		4
.L_33:
        /*00c8*/ 	.byte	0x04, 0x17
        /*00ca*/ 	.short	(.L_35 - .L_34)
.L_34:
        /*00cc*/ 	.word	0x00000000
        /*00d0*/ 	.short	0x0000
        /*00d2*/ 	.short	0x0000
        /*00d4*/ 	.byte	0x00, 0xf0, 0x11, 0x00


	//----- nvinfo : EIATTR_SPARSE_MMA_MASK
	.align		4
.L_35:
        /*00d8*/ 	.byte	0x03, 0x50
        /*00da*/ 	.short	0x0000


	//----- nvinfo : EIATTR_MAXREG_COUNT
	.align		4
        /*00dc*/ 	.byte	0x03, 0x1b
        /*00de*/ 	.short	0x00ff


	//----- nvinfo : EIATTR_MERCURY_ISA_VERSION
	.align		4
        /*00e0*/ 	.byte	0x03, 0x5f
        /*00e2*/ 	.short	0x0101


	//----- nvinfo : EIATTR_VRC_CTA_INIT_COUNT
	.align		4
        /*00e4*/ 	.byte	0x02, 0x4a
	.zero		1
	.zero		1


	//----- nvinfo : EIATTR_EXIT_INSTR_OFFSETS
	.align		4
        /*00e8*/ 	.byte	0x04, 0x1c
        /*00ea*/ 	.short	(.L_37 - .L_36)


	//   ....[0]....
.L_36:
        /*00ec*/ 	.word	0x000000d0


	//   ....[1]....
        /*00f0*/ 	.word	0x00000d60


	//----- nvinfo : EIATTR_CRS_STACK_SIZE
	.align		4
.L_37:
        /*00f4*/ 	.byte	0x04, 0x1e
        /*00f6*/ 	.short	(.L_39 - .L_38)
.L_38:
        /*00f8*/ 	.word	0x00000000


	//----- nvinfo : EIATTR_CBANK_PARAM_SIZE
	.align		4
.L_39:
        /*00fc*/ 	.byte	0x03, 0x19
        /*00fe*/ 	.short	0x0068


	//----- nvinfo : EIATTR_PARAM_CBANK
	.align		4
        /*0100*/ 	.byte	0x04, 0x0a
        /*0102*/ 	.short	(.L_41 - .L_40)
	.align		4
.L_40:
        /*0104*/ 	.word	index@(.nv.constant0._Z10gravity_wbidPdS_S_S_S_S_S_S_S_S_S_)
        /*0108*/ 	.short	0x0380
        /*010a*/ 	.short	0x0068


	//----- nvinfo : EIATTR_SW_WAR
	.align		4
.L_41:
        /*010c*/ 	.byte	0x04, 0x36
        /*010e*/ 	.short	(.L_43 - .L_42)
.L_42:
        /*0110*/ 	.word	0x00000008
.L_43:


//--------------------- .nv.callgraph             --------------------------
	.section	.nv.callgraph,"",@"SHT_CUDA_CALLGRAPH"
	.align	4
	.sectionentsize	8
	.align		4
        /*0000*/ 	.word	0x00000000
	.align		4
        /*0004*/ 	.word	0xffffffff
	.align		4
        /*0008*/ 	.word	0x00000000
	.align		4
        /*000c*/ 	.word	0xfffffffe
	.align		4
        /*0010*/ 	.word	0x00000000
	.align		4
        /*0014*/ 	.word	0xfffffffd
	.align		4
        /*0018*/ 	.word	0x00000000
	.align		4
        /*001c*/ 	.word	0xfffffffc


//--------------------- .text._Z10gravity_wbidPdS_S_S_S_S_S_S_S_S_S_ --------------------------
	.section	.text._Z10gravity_wbidPdS_S_S_S_S_S_S_S_S_S_,"ax",@progbits
	.align	128
        .global         _Z10gravity_wbidPdS_S_S_S_S_S_S_S_S_S_
        .type           _Z10gravity_wbidPdS_S_S_S_S_S_S_S_S_S_,@function
        .size           _Z10gravity_wbidPdS_S_S_S_S_S_S_S_S_S_,(.L_x_14 - _Z10gravity_wbidPdS_S_S_S_S_S_S_S_S_S_)
        .other          _Z10gravity_wbidPdS_S_S_S_S_S_S_S_S_S_,@"STO_CUDA_ENTRY STV_DEFAULT"
_Z10gravity_wbidPdS_S_S_S_S_S_S_S_S_S_:
.text._Z10gravity_wbidPdS_S_S_S_S_S_S_S_S_S_:
[----:B------:R-:W-:Y:S01]  /*0000*/  LDC R1, c[0x0][0x37c] ;  /* 0x0000df00ff017b82 */ /* 0x000fe20000000800 */
[----:B------:R-:W0:Y:S07]  /*0010*/  S2R R8, SR_TID.Y ;  /* 0x0000000000087919 */ /* 0x000e2e0000002200 */
[----:B------:R-:W-:Y:S01]  /*0020*/  S2UR UR4, SR_CTAID.X ;  /* 0x00000000000479c3 */ /* 0x000fe20000002500 */
[----:B------:R-:W1:Y:S01]  /*0030*/  LDCU UR7, c[0x0][0x380] ;  /* 0x00007000ff0777ac */ /* 0x000e620008000800 */
[----:B------:R-:W2:Y:S06]  /*0040*/  S2R R5, SR_TID.X ;  /* 0x0000000000057919 */ /* 0x000eac0000002100 */
[----:B------:R-:W3:Y:S08]  /*0050*/  S2UR UR5, SR_CTAID.Y ;  /* 0x00000000000579c3 */ /* 0x000ef00000002600 */
[----:B------:R-:W2:Y:S01]  /*0060*/  LDC R4, c[0x0][0x360] ;  /* 0x0000d800ff047b82 */ /* 0x000ea20000000800 */
[----:B------:R-:W3:Y:S07]  /*0070*/  LDCU UR6, c[0x0][0x370] ;  /* 0x00006e00ff0677ac */ /* 0x000eee0008000800 */
[----:B------:R-:W0:Y:S01]  /*0080*/  LDC R3, c[0x0][0x364] ;  /* 0x0000d900ff037b82 */ /* 0x000e220000000800 */
[----:B---3--:R-:W-:-:S06]  /*0090*/  UIMAD UR4, UR5, UR6, UR4 ;  /* 0x00000006050472a4 */ /* 0x008fcc000f8e0204 */
[----:B0-----:R-:W-:-:S04]  /*00a0*/  IMAD R8, R3, UR4, R8 ;  /* 0x0000000403087c24 */ /* 0x001fc8000f8e0208 */
[----:B--2---:R-:W-:-:S05]  /*00b0*/  IMAD R8, R8, R4, R5 ;  /* 0x0000000408087224 */ /* 0x004fca00078e0205 */
[----:B-1----:R-:W-:-:S13]  /*00c0*/  ISETP.GE.AND P0, PT, R8, UR7, PT ;  /* 0x0000000708007c0c */ /* 0x002fda000bf06270 */
[----:B------:R-:W-:Y:S05]  /*00d0*/  @P0 EXIT ;  /* 0x000000000000094d */ /* 0x000fea0003800000 */
[----:B------:R-:W0:Y:S01]  /*00e0*/  LDC.64 R26, c[0x0][0x3b8] ;  /* 0x0000ee00ff1a7b82 */ /* 0x000e220000000a00 */
[----:B------:R-:W1:Y:S01]  /*00f0*/  LDCU.64 UR6, c[0x0][0x358] ;  /* 0x00006b00ff0677ac */ /* 0x000e620008000a00 */
[----:B------:R-:W-:-:S06]  /*0100*/  IMAD R0, R8, 0x6, RZ ;  /* 0x0000000608007824 */ /* 0x000fcc00078e02ff */
[----:B------:R-:W2:Y:S01]  /*0110*/  LDC.64 R24, c[0x0][0x390] ;  /* 0x0000e400ff187b82 */ /* 0x000ea20000000a00 */
[----:B0-----:R-:W-:-:S05]  /*0120*/  IMAD.WIDE R26, R0, 0x8, R26 ;  /* 0x00000008001a7825 */ /* 0x001fca00078e021a */
[----:B-1----:R-:W3:Y:S04]  /*0130*/  LDG.E.64 R16, desc[UR6][R26.64] ;  /* 0x000000061a107981 */ /* 0x002ee8000c1e1b00 */
[----:B------:R-:W3:Y:S04]  /*0140*/  LDG.E.64 R14, desc[UR6][R26.64+0x20] ;  /* 0x000020061a0e7981 */ /* 0x000ee8000c1e1b00 */
[----:B------:R-:W4:Y:S04]  /*0150*/  LDG.E.64 R10, desc[UR6][R26.64+0x8] ;  /* 0x000008061a0a7981 */ /* 0x000f28000c1e1b00 */
[----:B------:R-:W4:Y:S04]  /*0160*/  LDG.E.64 R2, desc[UR6][R26.64+0x18] ;  /* 0x000018061a027981 */ /* 0x000f28000c1e1b00 */
[----:B------:R-:W5:Y:S04]  /*0170*/  LDG.E.64 R18, desc[UR6][R26.64+0x10] ;  /* 0x000010061a127981 */ /* 0x000f68000c1e1b00 */
[----:B------:R-:W5:Y:S01]  /*0180*/  LDG.E.64 R12, desc[UR6][R26.64+0x28] ;  /* 0x000028061a0c7981 */ /* 0x000f62000c1e1b00 */
[----:B------:R-:W-:-:S04]  /*0190*/  IMAD R9, R8, 0x3, RZ ;  /* 0x0000000308097824 */ /* 0x000fc800078e02ff */
[----:B--2---:R-:W-:-:S05]  /*01a0*/  IMAD.WIDE R24, R9, 0x8, R24 ;  /* 0x0000000809187825 */ /* 0x004fca00078e0218 */
[----:B------:R-:W2:Y:S04]  /*01b0*/  LDG.E.64 R22, desc[UR6][R24.64] ;  /* 0x0000000618167981 */ /* 0x000ea8000c1e1b00 */
[----:B------:R-:W2:Y:S04]  /*01c0*/  LDG.E.64 R20, desc[UR6][R24.64+0x10] ;  /* 0x0000100618147981 */ /* 0x000ea8000c1e1b00 */
[----:B------:R-:W2:Y:S01]  /*01d0*/  LDG.E.64 R6, desc[UR6][R24.64+0x8] ;  /* 0x0000080618067981 */ /* 0x000ea2000c1e1b00 */
[----:B------:R-:W-:Y:S01]  /*01e0*/  BSSY.RECONVERGENT B0, `(.L_x_0) ;  /* 0x000001f000007945 */ /* 0x000fe20003800200 */
[----:B---3--:R-:W-:-:S02]  /*01f0*/  DADD R14, -R16, R14 ;  /* 0x00000000100e7229 */ /* 0x008fc4000000010e */
[----:B----4-:R-:W-:Y:S02]  /*0200*/  DADD R2, -R10, R2 ;  /* 0x000000000a027229 */ /* 0x010fe40000000102 */
[----:B-----5:R-:W-:Y:S02]  /*0210*/  DADD R16, -R16, R18 ;  /* 0x0000000010107229 */ /* 0x020fe40000000112 */
[----:B------:R-:W-:-:S04]  /*0220*/  DADD R10, -R10, R12 ;  /* 0x000000000a0a7229 */ /* 0x000fc8000000010c */
[----:B------:R-:W-:Y:S01]  /*0230*/  DMUL R18, R2, R14 ;  /* 0x0000000e02127228 */ /* 0x000fe20000000000 */
[----:B------:R-:W-:-:S07]  /*0240*/  IMAD.MOV.U32 R12, RZ, RZ, 0x1 ;  /* 0x00000001ff0c7424 */ /* 0x000fce00078e00ff */
[----:B------:R-:W-:Y:S02]  /*0250*/  DFMA R18, R10, R16, -R18 ;  /* 0x000000100a12722b */ /* 0x000fe40000000812 */
[----:B--2---:R-:W-:-:S04]  /*0260*/  DADD R20, -R22, R20 ;  /* 0x0000000016147229 */ /* 0x004fc80000000114 */
[----:B------:R-:W0:Y:S01]  /*0270*/  MUFU.RCP64H R13, R19 ;  /* 0x00000013000d7308 */ /* 0x000e220000001800 */
[----:B------:R-:W-:-:S03]  /*0280*/  DADD R22, -R22, R6 ;  /* 0x0000000016167229 */ /* 0x000fc60000000106 */
[----:B------:R-:W-:-:S08]  /*0290*/  DMUL R28, R2, R20 ;  /* 0x00000014021c7228 */ /* 0x000fd00000000000 */
[----:B------:R-:W-:Y:S02]  /*02a0*/  DFMA R28, R10, R22, -R28 ;  /* 0x000000160a1c722b */ /* 0x000fe4000000081c */
[----:B0-----:R-:W-:-:S08]  /*02b0*/  DFMA R26, -R18, R12, 1 ;  /* 0x3ff00000121a742b */ /* 0x001fd0000000010c */
[----:B------:R-:W-:Y:S01]  /*02c0*/  FSETP.GEU.AND P1, PT, |R29|, 6.5827683646048100446e-37, PT ;  /* 0x036000001d00780b */ /* 0x000fe20003f2e200 */
[----:B------:R-:W-:-:S08]  /*02d0*/  DFMA R26, R26, R26, R26 ;  /* 0x0000001a1a1a722b */ /* 0x000fd0000000001a */
[----:B------:R-:W-:-:S08]  /*02e0*/  DFMA R26, R12, R26, R12 ;  /* 0x0000001a0c1a722b */ /* 0x000fd0000000000c */
[----:B------:R-:W-:-:S08]  /*02f0*/  DFMA R2, -R18, R26, 1 ;  /* 0x3ff000001202742b */ /* 0x000fd0000000011a */
[----:B------:R-:W-:-:S08]  /*0300*/  DFMA R2, R26, R2, R26 ;  /* 0x000000021a02722b */ /* 0x000fd0000000001a */
[----:B------:R-:W-:-:S08]  /*0310*/  DMUL R6, R28, R2 ;  /* 0x000000021c067228 */ /* 0x000fd00000000000 */
[----:B------:R-:W-:-:S08]  /*0320*/  DFMA R10, -R18, R6, R28 ;  /* 0x00000006120a722b */ /* 0x000fd0000000011c */
[----:B------:R-:W-:-:S10]  /*0330*/  DFMA R2, R2, R10, R6 ;  /* 0x0000000a0202722b */ /* 0x000fd40000000006 */
[----:B------:R-:W-:-:S05]  /*0340*/  FFMA R6, RZ, R19, R3 ;  /* 0x00000013ff067223 */ /* 0x000fca0000000003 */
[----:B------:R-:W-:-:S13]  /*0350*/  FSETP.GT.AND P0, PT, |R6|, 1.469367938527859385e-39, PT ;  /* 0x001000000600780b */ /* 0x000fda0003f04200 */
[----:B------:R-:W-:Y:S05]  /*0360*/  @P0 BRA P1, `(.L_x_1) ;  /* 0x0000000000180947 */ /* 0x000fea0000800000 */
[----:B------:R-:W-:Y:S01]  /*0370*/  IMAD.MOV.U32 R26, RZ, RZ, R18 ;  /* 0x000000ffff1a7224 */ /* 0x000fe200078e0012 */
[----:B------:R-:W-:Y:S01]  /*0380*/  MOV R6, 0x3b0 ;  /* 0x000003b000067802 */ /* 0x000fe20000000f00 */
[----:B------:R-:W-:-:S07]  /*0390*/  IMAD.MOV.U32 R27, RZ, RZ, R19 ;  /* 0x000000ffff1b7224 */ /* 0x000fce00078e0013 */
[----:B------:R-:W-:Y:S05]  /*03a0*/  CALL.REL.NOINC `($__internal_0_$__cuda_sm20_div_rn_f64_full) ;  /* 0x0000000800707944 */ /* 0x000fea0003c00000 */
[----:B------:R-:W-:Y:S02]  /*03b0*/  IMAD.MOV.U32 R2, RZ, RZ, R32 ;  /* 0x000000ffff027224 */ /* 0x000fe400078e0020 */
[----:B------:R-:W-:-:S07]  /*03c0*/  IMAD.MOV.U32 R3, RZ, RZ, R33 ;  /* 0x000000ffff037224 */ /* 0x000fce00078e0021 */
.L_x_1:
[----:B------:R-:W-:Y:S05]  /*03d0*/  BSYNC.RECONVERGENT B0 ;  /* 0x0000000000007941 */ /* 0x000fea0003800200 */
.L_x_0:
[----:B------:R-:W0:Y:S01]  /*03e0*/  MUFU.RCP64H R7, R19 ;  /* 0x0000001300077308 */ /* 0x000e220000001800 */
[----:B------:R-:W-:Y:S01]  /*03f0*/  IMAD.MOV.U32 R6, RZ, RZ, 0x1 ;  /* 0x00000001ff067424 */ /* 0x000fe200078e00ff */
[----:B------:R-:W-:Y:S01]  /*0400*/  DMUL R14, R14, R22 ;  /* 0x000000160e0e7228 */ /* 0x000fe20000000000 */
[----:B------:R-:W-:Y:S07]  /*0410*/  BSSY.RECONVERGENT B0, `(.L_x_2) ;  /* 0x0000012000007945 */ /* 0x000fee0003800200 */
[----:B------:R-:W-:-:S02]  /*0420*/  DFMA R28, R16, R20, -R14 ;  /* 0x00000014101c722b */ /* 0x000fc4000000080e */
        /* <DEDUP_REMOVED lines=16> */
.L_x_3:
[----:B------:R-:W-:Y:S05]  /*0530*/  BSYNC.RECONVERGENT B0 ;  /* 0x0000000000007941 */ /* 0x000fea0003800200 */
.L_x_2:
[----:B------:R-:W0:Y:S08]  /*0540*/  LDC.64 R12, c[0x0][0x3b0] ;  /* 0x0000ec00ff0c7b82 */ /* 0x000e300000000a00 */
[----:B------:R-:W1:Y:S08]  /*0550*/  LDC.64 R10, c[0x0][0x3a0] ;  /* 0x0000e800ff0a7b82 */ /* 0x000e700000000a00 */
[----:B------:R-:W2:Y:S01]  /*0560*/  LDC.64 R14, c[0x0][0x3c0] ;  /* 0x0000f000ff0e7b82 */ /* 0x000ea20000000a00 */
[----:B0-----:R-:W-:-:S07]  /*0570*/  IMAD.WIDE R12, R8, 0x8, R12 ;  /* 0x00000008080c7825 */ /* 0x001fce00078e020c */
[----:B------:R-:W0:Y:S01]  /*0580*/  LDC.64 R16, c[0x0][0x388] ;  /* 0x0000e200ff107b82 */ /* 0x000e220000000a00 */
[----:B------:R-:W3:Y:S01]  /*0590*/  LDG.E.64 R12, desc[UR6][R12.64] ;  /* 0x000000060c0c7981 */ /* 0x000ee2000c1e1b00 */
[----:B-1----:R-:W-:-:S06]  /*05a0*/  IMAD.WIDE R10, R8, 0x8, R10 ;  /* 0x00000008080a7825 */ /* 0x002fcc00078e020a */
[----:B------:R-:W1:Y:S01]  /*05b0*/  LDC.64 R20, c[0x0][0x3c8] ;  /* 0x0000f200ff147b82 */ /* 0x000e620000000a00 */
[----:B------:R-:W3:Y:S01]  /*05c0*/  LDG.E.64 R6, desc[UR6][R10.64] ;  /* 0x000000060a067981 */ /* 0x000ee2000c1e1b00 */
[----:B--2---:R-:W-:-:S06]  /*05d0*/  IMAD.WIDE R14, R8, 0x8, R14 ;  /* 0x00000008080e7825 */ /* 0x004fcc00078e020e */
[----:B------:R-:W2:Y:S01]  /*05e0*/  LDC.64 R26, c[0x0][0x398] ;  /* 0x0000e600ff1a7b82 */ /* 0x000ea20000000a00 */
[----:B------:R-:W4:Y:S01]  /*05f0*/  LDG.E.64 R18, desc[UR6][R14.64] ;  /* 0x000000060e127981 */ /* 0x000f22000c1e1b00 */
[----:B0-----:R-:W-:-:S06]  /*0600*/  DMUL R2, R2, R16 ;  /* 0x0000001002027228 */ /* 0x001fcc0000000000 */
[----:B------:R-:W0:Y:S08]  /*0610*/  LDC.64 R30, c[0x0][0x3a8] ;  /* 0x0000ea00ff1e7b82 */ /* 0x000e300000000a00 */
[----:B------:R-:W0:Y:S08]  /*0620*/  LDC.64 R24, c[0x0][0x3d8] ;  /* 0x0000f600ff187b82 */ /* 0x000e300000000a00 */
[----:B------:R-:W0:Y:S01]  /*0630*/  LDC.64 R36, c[0x0][0x3d0] ;  /* 0x0000f400ff247b82 */ /* 0x000e220000000a00 */
[----:B---3--:R-:W-:-:S08]  /*0640*/  DADD R6, R6, -R12 ;  /* 0x0000000006067229 */ /* 0x008fd0000000080c */
[----:B----4-:R-:W-:Y:S01]  /*0650*/  DFMA R22, -R6, R2, R18 ;  /* 0x000000020616722b */ /* 0x010fe20000000112 */
[----:B-1----:R-:W-:-:S06]  /*0660*/  IMAD.WIDE R2, R8, 0x8, R20 ;  /* 0x0000000808027825 */ /* 0x002fcc00078e0214 */
[----:B------:R1:W-:Y:S04]  /*0670*/  STG.E.64 desc[UR6][R14.64], R22 ;  /* 0x000000160e007986 */ /* 0x0003e8000c101b06 */
[----:B------:R-:W3:Y:S01]  /*0680*/  LDG.E.64 R10, desc[UR6][R2.64] ;  /* 0x00000006020a7981 */ /* 0x000ee2000c1e1b00 */
[----:B------:R-:W-:Y:S01]  /*0690*/  DMUL R32, R32, R16 ;  /* 0x0000001020207228 */ /* 0x000fe20000000000 */
[----:B--2---:R-:W-:-:S04]  /*06a0*/  IMAD.WIDE R26, R9, 0x8, R26 ;  /* 0x00000008091a7825 */ /* 0x004fc800078e021a */
[----:B0-----:R-:W-:Y:S01]  /*06b0*/  IMAD.WIDE R30, R9, 0x8, R30 ;  /* 0x00000008091e7825 */ /* 0x001fe200078e021e */
[----:B-1----:R-:W0:Y:S02]  /*06c0*/  LDC.64 R22, c[0x0][0x3e0] ;  /* 0x0000f800ff167b82 */ /* 0x002e240000000a00 */
[----:B---3--:R-:W-:-:S07]  /*06d0*/  DFMA R32, -R6, R32, R10 ;  /* 0x000000200620722b */ /* 0x008fce000000010a */
[----:B------:R1:W-:Y:S04]  /*06e0*/  STG.E.64 desc[UR6][R2.64], R32 ;  /* 0x0000002002007986 */ /* 0x0003e8000c101b06 */
[----:B------:R-:W2:Y:S04]  /*06f0*/  LDG.E.64 R18, desc[UR6][R26.64] ;  /* 0x000000061a127981 */ /* 0x000ea8000c1e1b00 */
[----:B------:R-:W2:Y:S04]  /*0700*/  LDG.E.64 R20, desc[UR6][R30.64] ;  /* 0x000000061e147981 */ /* 0x000ea8000c1e1b00 */
[----:B------:R-:W3:Y:S04]  /*0710*/  LDG.E.64 R6, desc[UR6][R26.64+0x8] ;  /* 0x000008061a067981 */ /* 0x000ee8000c1e1b00 */
[----:B------:R-:W3:Y:S04]  /*0720*/  LDG.E.64 R28, desc[UR6][R30.64+0x8] ;  /* 0x000008061e1c7981 */ /* 0x000ee8000c1e1b00 */
[----:B------:R-:W4:Y:S04]  /*0730*/  LDG.E.64 R10, desc[UR6][R26.64+0x10] ;  /* 0x000010061a0a7981 */ /* 0x000f28000c1e1b00 */
[----:B------:R-:W4:Y:S01]  /*0740*/  LDG.E.64 R12, desc[UR6][R30.64+0x10] ;  /* 0x000010061e0c7981 */ /* 0x000f22000c1e1b00 */
[----:B0-----:R-:W-:-:S04]  /*0750*/  IMAD.WIDE R22, R9, 0x8, R22 ;  /* 0x0000000809167825 */ /* 0x001fc800078e0216 */
[----:B------:R-:W-:Y:S01]  /*0760*/  IMAD.WIDE R8, R8, 0x8, R24 ;  /* 0x0000000808087825 */ /* 0x000fe200078e0218 */
[----:B-1----:R-:W4:Y:S04]  /*0770*/  LDG.E.64 R32, desc[UR6][R22.64+0x8] ;  /* 0x0000080616207981 */ /* 0x002f28000c1e1b00 */
[----:B------:R-:W4:Y:S04]  /*0780*/  LDG.E.64 R24, desc[UR6][R22.64] ;  /* 0x0000000616187981 */ /* 0x000f28000c1e1b00 */
[----:B------:R-:W4:Y:S01]  /*0790*/  LDG.E.64 R8, desc[UR6][R8.64] ;  /* 0x0000000608087981 */ /* 0x000f22000c1e1b00 */
[----:B------:R-:W-:Y:S01]  /*07a0*/  IMAD.WIDE R36, R0, 0x8, R36 ;  /* 0x0000000800247825 */ /* 0x000fe200078e0224 */
[----:B------:R-:W-:-:S02]  /*07b0*/  DMUL R16, R16, -0.5 ;  /* 0xbfe0000010107828 */ /* 0x000fc40000000000 */
[----:B------:R-:W4:Y:S04]  /*07c0*/  LDG.E.64 R26, desc[UR6][R22.64+0x10] ;  /* 0x00001006161a7981 */ /* 0x000f28000c1e1b00 */
[----:B------:R-:W4:Y:S04]  /*07d0*/  LDG.E.64 R30, desc[UR6][R36.64] ;  /* 0x00000006241e7981 */ /* 0x000f28000c1e1b00 */
[----:B------:R-:W4:Y:S01]  /*07e0*/  LDG.E.64 R22, desc[UR6][R36.64+0x18] ;  /* 0x0000180624167981 */ /* 0x000f22000c1e1b00 */
[----:B--2---:R-:W-:Y:S02]  /*07f0*/  DADD R18, R18, -R20 ;  /* 0x0000000012127229 */ /* 0x004fe40000000814 */
[----:B---3--:R-:W-:Y:S01]  /*0800*/  DADD R28, R6, -R28 ;  /* 0x00000000061c7229 */ /* 0x008fe2000000081c */
[----:B------:R-:W2:Y:S05]  /*0810*/  LDG.E.64 R6, desc[UR6][R36.64+0x10] ;  /* 0x0000100624067981 */ /* 0x000eaa000c1e1b00 */
[----:B------:R-:W-:-:S02]  /*0820*/  DMUL R20, R18, R16 ;  /* 0x0000001012147228 */ /* 0x000fc40000000000 */
[----:B----4-:R-:W-:Y:S01]  /*0830*/  DADD R34, R10, -R12 ;  /* 0x000000000a227229 */ /* 0x010fe2000000080c */
[----:B------:R-:W3:Y:S05]  /*0840*/  LDG.E.64 R10, desc[UR6][R36.64+0x20] ;  /* 0x00002006240a7981 */ /* 0x000eea000c1e1b00 */
[----:B------:R-:W-:Y:S02]  /*0850*/  DMUL R12, R18, R20 ;  /* 0x00000014120c7228 */ /* 0x000fe40000000000 */
[C---:B------:R-:W-:Y:S01]  /*0860*/  DMUL R18, R28.reuse, R16 ;  /* 0x000000101c127228 */ /* 0x040fe20000000000 */
[----:B------:R-:W4:Y:S07]  /*0870*/  LDG.E.64 R20, desc[UR6][R36.64+0x28] ;  /* 0x0000280624147981 */ /* 0x000f2e000c1e1b00 */
[----:B------:R-:W-:-:S02]  /*0880*/  DMUL R28, R28, R18 ;  /* 0x000000121c1c7228 */ /* 0x000fc40000000000 */
[----:B------:R0:W4:Y:S01]  /*0890*/  LDG.E.64 R18, desc[UR6][R36.64+0x8] ;  /* 0x0000080624127981 */ /* 0x000122000c1e1b00 */
[----:B------:R-:W-:-:S08]  /*08a0*/  DMUL R16, R34, R16 ;  /* 0x0000001022107228 */ /* 0x000fd00000000000 */
[----:B------:R-:W-:Y:S02]  /*08b0*/  DMUL R34, R34, R16 ;  /* 0x0000001022227228 */ /* 0x000fe40000000000 */
[----:B------:R1:W5:Y:S01]  /*08c0*/  LDG.E.64 R16, desc[UR6][R14.64] ;  /* 0x000000060e107981 */ /* 0x000362000c1e1b00 */
[----:B------:R-:W-:Y:S01]  /*08d0*/  DMUL R24, R12, R24 ;  /* 0x000000180c187228 */ /* 0x000fe20000000000 */
[----:B------:R-:W0:Y:S01]  /*08e0*/  MUFU.RCP64H R13, R9 ;  /* 0x00000009000d7308 */ /* 0x000e220000001800 */
[----:B------:R-:W-:Y:S01]  /*08f0*/  IMAD.MOV.U32 R12, RZ, RZ, 0x1 ;  /* 0x00000001ff0c7424 */ /* 0x000fe200078e00ff */
[----:B------:R-:W-:-:S05]  /*0900*/  DMUL R32, R28, R32 ;  /* 0x000000201c207228 */ /* 0x000fca0000000000 */
[----:B0-----:R-:W-:-:S08]  /*0910*/  DFMA R28, -R8, R12, 1 ;  /* 0x3ff00000081c742b */ /* 0x001fd0000000010c */
[----:B------:R-:W-:Y:S01]  /*0920*/  DFMA R28, R28, R28, R28 ;  /* 0x0000001c1c1c722b */ /* 0x000fe2000000001c */
[----:B------:R-:W0:Y:S01]  /*0930*/  S2UR UR5, SR_CgaCtaId ;  /* 0x00000000000579c3 */ /* 0x000e220000008800 */
[----:B------:R-:W-:Y:S02]  /*0940*/  DMUL R26, R34, R26 ;  /* 0x0000001a221a7228 */ /* 0x000fe40000000000 */
[----:B------:R-:W-:-:S04]  /*0950*/  DMUL R30, R30, R24 ;  /* 0x000000181e1e7228 */ /* 0x000fc80000000000 */
[----:B------:R-:W-:-:S08]  /*0960*/  DFMA R12, R12, R28, R12 ;  /* 0x0000001c0c0c722b */ /* 0x000fd0000000000c */
[----:B------:R-:W-:Y:S01]  /*0970*/  DFMA R34, -R8, R12, 1 ;  /* 0x3ff000000822742b */ /* 0x000fe2000000010c */
[----:B------:R-:W-:-:S07]  /*0980*/  UMOV UR4, 0x400 ;  /* 0x0000040000047882 */ /* 0x000fce0000000000 */
[----:B------:R-:W-:Y:S01]  /*0990*/  DFMA R12, R12, R34, R12 ;  /* 0x000000220c0c722b */ /* 0x000fe2000000000c */
[----:B0-----:R-:W-:Y:S01]  /*09a0*/  ULEA UR4, UR5, UR4, 0x18 ;  /* 0x0000000405047291 */ /* 0x001fe2000f8ec0ff */
[----:B------:R-:W-:-:S05]  /*09b0*/  DMUL R22, R22, R32 ;  /* 0x0000002016167228 */ /* 0x000fca0000000000 */
[----:B------:R-:W-:-:S05]  /*09c0*/  LEA R5, R5, UR4, 0x3 ;  /* 0x0000000405057c11 */ /* 0x000fca000f8e18ff */
[----:B------:R-:W-:-:S05]  /*09d0*/  IMAD R35, R4, 0x18, R5 ;  /* 0x0000001804237824 */ /* 0x000fca00078e0205 */
[----:B------:R-:W-:Y:S01]  /*09e0*/  LEA R37, R4, R35, 0x3 ;  /* 0x0000002304257211 */ /* 0x000fe200078e18ff */
[----:B------:R1:W-:Y:S01]  /*09f0*/  STS.64 [R5], R30 ;  /* 0x0000001e05007388 */ /* 0x0003e20000000a00 */
[----:B------:R-:W-:Y:S01]  /*0a00*/  BSSY.RECONVERGENT B0, `(.L_x_4) ;  /* 0x000001a000007945 */ /* 0x000fe20003800200 */
[----:B--2---:R-:W-:Y:S02]  /*0a10*/  DMUL R6, R6, R32 ;  /* 0x0000002006067228 */ /* 0x004fe40000000000 */
[----:B---3--:R-:W-:-:S06]  /*0a20*/  DMUL R10, R10, R26 ;  /* 0x0000001a0a0a7228 */ /* 0x008fcc0000000000 */
[----:B------:R-:W-:-:S08]  /*0a30*/  DADD R28, R30, R6 ;  /* 0x000000001e1c7229 */ /* 0x000fd00000000006 */
[----:B------:R-:W-:Y:S02]  /*0a40*/  DADD R28, R10, R28 ;  /* 0x000000000a1c7229 */ /* 0x000fe4000000001c */
[----:B----4-:R-:W-:-:S06]  /*0a50*/  DMUL R18, R18, R24 ;  /* 0x0000001812127228 */ /* 0x010fcc0000000000 */
[----:B------:R-:W-:-:S08]  /*0a60*/  DMUL R24, R28, R12 ;  /* 0x0000000c1c187228 */ /* 0x000fd00000000000 */
[----:B------:R-:W-:Y:S02]  /*0a70*/  DFMA R32, -R8, R24, R28 ;  /* 0x000000180820722b */ /* 0x000fe4000000011c */
[----:B------:R-:W-:Y:S01]  /*0a80*/  DMUL R20, R20, R26 ;  /* 0x0000001a14147228 */ /* 0x000fe20000000000 */
[----:B------:R-:W-:-:S05]  /*0a90*/  IMAD R27, R4, 0x8, R5 ;  /* 0x00000008041b7824 */ /* 0x000fca00078e0205 */
[----:B------:R-:W-:Y:S01]  /*0aa0*/  DFMA R32, R12, R32, R24 ;  /* 0x000000200c20722b */ /* 0x000fe20000000018 */
[C---:B------:R-:W-:Y:S01]  /*0ab0*/  IMAD R13, R4.reuse, 0x8, R27 ;  /* 0x00000008040d7824 */ /* 0x040fe200078e021b */
[----:B------:R1:W-:Y:S01]  /*0ac0*/  STS.64 [R35], R18 ;  /* 0x0000001223007388 */ /* 0x0003e20000000a00 */
[----:B------:R-:W-:-:S03]  /*0ad0*/  IMAD R25, R4, 0x8, R37 ;  /* 0x0000000804197824 */ /* 0x000fc600078e0225 */
[----:B------:R1:W-:Y:S04]  /*0ae0*/  STS.64 [R27], R6 ;  /* 0x000000061b007388 */ /* 0x0003e80000000a00 */
[----:B------:R1:W-:Y:S01]  /*0af0*/  STS.64 [R37], R22 ;  /* 0x0000001625007388 */ /* 0x0003e20000000a00 */
[----:B------:R-:W-:-:S03]  /*0b00*/  FFMA R0, RZ, R9, R33 ;  /* 0x00000009ff007223 */ /* 0x000fc60000000021 */
[----:B------:R1:W-:Y:S04]  /*0b10*/  STS.64 [R13], R10 ;  /* 0x0000000a0d007388 */ /* 0x0003e80000000a00 */
[----:B------:R1:W-:Y:S01]  /*0b20*/  STS.64 [R25], R20 ;  /* 0x0000001419007388 */ /* 0x0003e20000000a00 */
[----:B------:R-:W-:Y:S02]  /*0b30*/  FSETP.GT.AND P0, PT, |R0|, 1.469367938527859385e-39, PT ;  /* 0x001000000000780b */ /* 0x000fe40003f04200 */
[----:B------:R-:W-:-:S13]  /*0b40*/  FSETP.GEU.AND P1, PT, |R29|, 6.5827683646048100446e-37, PT ;  /* 0x036000001d00780b */ /* 0x000fda0003f2e200 */
[----:B-1----:R-:W-:Y:S05]  /*0b50*/  @P0 BRA P1, `(.L_x_5) ;  /* 0x0000000000100947 */ /* 0x002fea0000800000 */
[----:B------:R-:W-:Y:S01]  /*0b60*/  IMAD.MOV.U32 R26, RZ, RZ, R8 ;  /* 0x000000ffff1a7224 */ /* 0x000fe200078e0008 */
[----:B------:R-:W-:Y:S01]  /*0b70*/  MOV R6, 0xba0 ;  /* 0x00000ba000067802 */ /* 0x000fe20000000f00 */
[----:B------:R-:W-:-:S07]  /*0b80*/  IMAD.MOV.U32 R27, RZ, RZ, R9 ;  /* 0x000000ffff1b7224 */ /* 0x000fce00078e0009 */
[----:B-----5:R-:W-:Y:S05]  /*0b90*/  CALL.REL.NOINC `($__internal_0_$__cuda_sm20_div_rn_f64_full) ;  /* 0x0000000000747944 */ /* 0x020fea0003c00000 */
.L_x_5:
[----:B------:R-:W-:Y:S05]  /*0ba0*/  BSYNC.RECONVERGENT B0 ;  /* 0x0000000000007941 */ /* 0x000fea0003800200 */
.L_x_4:
[----:B-----5:R-:W-:-:S07]  /*0bb0*/  DADD R16, R16, -R32 ;  /* 0x0000000010107229 */ /* 0x020fce0000000820 */
[----:B------:R0:W-:Y:S04]  /*0bc0*/  STG.E.64 desc[UR6][R14.64], R16 ;  /* 0x000000100e007986 */ /* 0x0001e8000c101b06 */
[----:B------:R0:W5:Y:S01]  /*0bd0*/  LDG.E.64 R4, desc[UR6][R2.64] ;  /* 0x0000000602047981 */ /* 0x000162000c1e1b00 */
[----:B------:R-:W1:Y:S01]  /*0be0*/  MUFU.RCP64H R7, R9 ;  /* 0x0000000900077308 */ /* 0x000e620000001800 */
[----:B------:R-:W-:Y:S01]  /*0bf0*/  IMAD.MOV.U32 R6, RZ, RZ, 0x1 ;  /* 0x00000001ff067424 */ /* 0x000fe200078e00ff */
[----:B------:R-:W-:Y:S01]  /*0c00*/  DADD R18, R18, R22 ;  /* 0x0000000012127229 */ /* 0x000fe20000000016 */
[----:B------:R-:W-:Y:S07]  /*0c10*/  BSSY.RECONVERGENT B0, `(.L_x_6) ;  /* 0x0000012000007945 */ /* 0x000fee0003800200 */
[----:B------:R-:W-:-:S02]  /*0c20*/  DADD R28, R20, R18 ;  /* 0x00000000141c7229 */ /* 0x000fc40000000012 */
[----:B-1----:R-:W-:-:S08]  /*0c30*/  DFMA R10, -R8, R6, 1 ;  /* 0x3ff00000080a742b */ /* 0x002fd00000000106 */
        /* <DEDUP_REMOVED lines=10> */
[----:B0-----:R-:W-:Y:S05]  /*0ce0*/  @P0 BRA P1, `(.L_x_7) ;  /* 0x0000000000100947 */ /* 0x001fea0000800000 */
[----:B------:R-:W-:Y:S01]  /*0cf0*/  IMAD.MOV.U32 R26, RZ, RZ, R8 ;  /* 0x000000ffff1a7224 */ /* 0x000fe200078e0008 */
[----:B------:R-:W-:Y:S01]  /*0d00*/  MOV R6, 0xd30 ;  /* 0x00000d3000067802 */ /* 0x000fe20000000f00 */
[----:B------:R-:W-:-:S07]  /*0d10*/  IMAD.MOV.U32 R27, RZ, RZ, R9 ;  /* 0x000000ffff1b7224 */ /* 0x000fce00078e0009 */
[----:B-----5:R-:W-:Y:S05]  /*0d20*/  CALL.REL.NOINC `($__internal_0_$__cuda_sm20_div_rn_f64_full) ;  /* 0x0000000000107944 */ /* 0x020fea0003c00000 */
.L_x_7:
[----:B------:R-:W-:Y:S05]  /*0d30*/  BSYNC.RECONVERGENT B0 ;  /* 0x0000000000007941 */ /* 0x000fea0003800200 */
.L_x_6:
[----:B-----5:R-:W-:-:S07]  /*0d40*/  DADD R4, R4, -R32 ;  /* 0x0000000004047229 */ /* 0x020fce0000000820 */
[----:B------:R-:W-:Y:S01]  /*0d50*/  STG.E.64 desc[UR6][R2.64], R4 ;  /* 0x0000000402007986 */ /* 0x000fe2000c101b06 */
[----:B------:R-:W-:Y:S05]  /*0d60*/  EXIT ;  /* 0x000000000000794d */ /* 0x000fea0003800000 */
        .weak           $__internal_0_$__cuda_sm20_div_rn_f64_full
        .type           $__internal_0_$__cuda_sm20_div_rn_f64_full,@function
        .size           $__internal_0_$__cuda_sm20_div_rn_f64_full,(.L_x_14 - $__internal_0_$__cuda_sm20_div_rn_f64_full)
$__internal_0_$__cuda_sm20_div_rn_f64_full:
[C---:B------:R-:W-:Y:S01]  /*0d70*/  FSETP.GEU.AND P0, PT, |R27|.reuse, 1.469367938527859385e-39, PT ;  /* 0x001000001b00780b */ /* 0x040fe20003f0e200 */
[----:B------:R-:W-:Y:S01]  /*0d80*/  IMAD.MOV.U32 R12, RZ, RZ, 0x1 ;  /* 0x00000001ff0c7424 */ /* 0x000fe200078e00ff */
[----:B------:R-:W-:Y:S01]  /*0d90*/  LOP3.LUT R24, R27, 0x800fffff, RZ, 0xc0, !PT ;  /* 0x800fffff1b187812 */ /* 0x000fe200078ec0ff */
[----:B------:R-:W-:Y:S01]  /*0da0*/  BSSY.RECONVERGENT B1, `(.L_x_8) ;  /* 0x0000055000017945 */ /* 0x000fe20003800200 */
[C---:B------:R-:W-:Y:S02]  /*0db0*/  FSETP.GEU.AND P2, PT, |R29|.reuse, 1.469367938527859385e-39, PT ;  /* 0x001000001d00780b */ /* 0x040fe40003f4e200 */
[----:B------:R-:W-:Y:S02]  /*0dc0*/  LOP3.LUT R25, R24, 0x3ff00000, RZ, 0xfc, !PT ;  /* 0x3ff0000018197812 */ /* 0x000fe400078efcff */
[----:B------:R-:W-:Y:S02]  /*0dd0*/  MOV R24, R26 ;  /* 0x0000001a00187202 */ /* 0x000fe40000000f00 */
[----:B------:R-:W-:-:S02]  /*0de0*/  LOP3.LUT R10, R29, 0x7ff00000, RZ, 0xc0, !PT ;  /* 0x7ff000001d0a7812 */ /* 0x000fc400078ec0ff */
[----:B------:R-:W-:Y:S01]  /*0df0*/  LOP3.LUT R11, R27, 0x7ff00000, RZ, 0xc0, !PT ;  /* 0x7ff000001b0b7812 */ /* 0x000fe200078ec0ff */
[----:B------:R-:W-:-:S03]  /*0e00*/  @!P0 DMUL R24, R26, 8.98846567431157953865e+307 ;  /* 0x7fe000001a188828 */ /* 0x000fc60000000000 */
[C---:B------:R-:W-:Y:S01]  /*0e10*/  ISETP.GE.U32.AND P1, PT, R10.reuse, R11, PT ;  /* 0x0000000b0a00720c */ /* 0x040fe20003f26070 */
[----:B------:R-:W-:Y:S01]  /*0e20*/  @!P2 IMAD.MOV.U32 R34, RZ, RZ, RZ ;  /* 0x000000ffff22a224 */ /* 0x000fe200078e00ff */
[----:B------:R-:W-:Y:S01]  /*0e30*/  @!P2 LOP3.LUT R7, R27, 0x7ff00000, RZ, 0xc0, !PT ;  /* 0x7ff000001b07a812 */ /* 0x000fe200078ec0ff */
[----:B------:R-:W0:Y:S03]  /*0e40*/  MUFU.RCP64H R13, R25 ;  /* 0x00000019000d7308 */ /* 0x000e260000001800 */
[----:B------:R-:W-:Y:S01]  /*0e50*/  @!P2 ISETP.GE.U32.AND P3, PT, R10, R7, PT ;  /* 0x000000070a00a20c */ /* 0x000fe20003f66070 */
[----:B------:R-:W-:Y:S01]  /*0e60*/  IMAD.MOV.U32 R7, RZ, RZ, 0x1ca00000 ;  /* 0x1ca00000ff077424 */ /* 0x000fe200078e00ff */
[----:B------:R-:W-:-:S04]  /*0e70*/  @!P0 LOP3.LUT R11, R25, 0x7ff00000, RZ, 0xc0, !PT ;  /* 0x7ff00000190b8812 */ /* 0x000fc800078ec0ff */
[----:B------:R-:W-:Y:S01]  /*0e80*/  @!P2 SEL R31, R7, 0x63400000, !P3 ;  /* 0x63400000071fa807 */ /* 0x000fe20005800000 */
[----:B0-----:R-:W-:-:S08]  /*0e90*/  DFMA R32, R12, -R24, 1 ;  /* 0x3ff000000c20742b */ /* 0x001fd00000000818 */
[----:B------:R-:W-:-:S08]  /*0ea0*/  DFMA R32, R32, R32, R32 ;  /* 0x000000202020722b */ /* 0x000fd00000000020 */
[----:B------:R-:W-:Y:S01]  /*0eb0*/  DFMA R32, R12, R32, R12 ;  /* 0x000000200c20722b */ /* 0x000fe2000000000c */
[--C-:B------:R-:W-:Y:S02]  /*0ec0*/  @!P2 LOP3.LUT R12, R31, 0x80000000, R29.reuse, 0xf8, !PT ;  /* 0x800000001f0ca812 */ /* 0x100fe400078ef81d */
[----:B------:R-:W-:Y:S02]  /*0ed0*/  SEL R13, R7, 0x63400000, !P1 ;  /* 0x63400000070d7807 */ /* 0x000fe40004800000 */
[----:B------:R-:W-:Y:S01]  /*0ee0*/  @!P2 LOP3.LUT R35, R12, 0x100000, RZ, 0xfc, !PT ;  /* 0x001000000c23a812 */ /* 0x000fe200078efcff */
[----:B------:R-:W-:Y:S01]  /*0ef0*/  IMAD.MOV.U32 R12, RZ, RZ, R28 ;  /* 0x000000ffff0c7224 */ /* 0x000fe200078e001c */
[----:B------:R-:W-:Y:S01]  /*0f00*/  LOP3.LUT R13, R13, 0x800fffff, R29, 0xf8, !PT ;  /* 0x800fffff0d0d7812 */ /* 0x000fe200078ef81d */
[----:B------:R-:W-:-:S05]  /*0f10*/  DFMA R30, R32, -R24, 1 ;  /* 0x3ff00000201e742b */ /* 0x000fca0000000818 */
[----:B------:R-:W-:-:S03]  /*0f20*/  @!P2 DFMA R12, R12, 2, -R34 ;  /* 0x400000000c0ca82b */ /* 0x000fc60000000822 */
[----:B------:R-:W-:-:S07]  /*0f30*/  DFMA R32, R32, R30, R32 ;  /* 0x0000001e2020722b */ /* 0x000fce0000000020 */
[----:B------:R-:W-:Y:S01]  /*0f40*/  @!P2 LOP3.LUT R10, R13, 0x7ff00000, RZ, 0xc0, !PT ;  /* 0x7ff000000d0aa812 */ /* 0x000fe200078ec0ff */
[----:B------:R-:W-:-:S04]  /*0f50*/  DMUL R34, R32, R12 ;  /* 0x0000000c20227228 */ /* 0x000fc80000000000 */
[----:B------:R-:W-:-:S04]  /*0f60*/  VIADD R30, R10, 0xffffffff ;  /* 0xffffffff0a1e7836 */ /* 0x000fc80000000000 */
[----:B------:R-:W-:Y:S01]  /*0f70*/  DFMA R36, R34, -R24, R12 ;  /* 0x800000182224722b */ /* 0x000fe2000000000c */
[----:B------:R-:W-:Y:S01]  /*0f80*/  ISETP.GT.U32.AND P0, PT, R30, 0x7feffffe, PT ;  /* 0x7feffffe1e00780c */ /* 0x000fe20003f04070 */
[----:B------:R-:W-:-:S05]  /*0f90*/  VIADD R30, R11, 0xffffffff ;  /* 0xffffffff0b1e7836 */ /* 0x000fca0000000000 */
[----:B------:R-:W-:Y:S01]  /*0fa0*/  ISETP.GT.U32.OR P0, PT, R30, 0x7feffffe, P0 ;  /* 0x7feffffe1e00780c */ /* 0x000fe20000704470 */
[----:B------:R-:W-:-:S12]  /*0fb0*/  DFMA R30, R32, R36, R34 ;  /* 0x00000024201e722b */ /* 0x000fd80000000022 */
[----:B------:R-:W-:Y:S05]  /*0fc0*/  @P0 BRA `(.L_x_9) ;  /* 0x0000000000740947 */ /* 0x000fea0003800000 */
[----:B------:R-:W-:Y:S02]  /*0fd0*/  LOP3.LUT R28, R29, 0x7ff00000, RZ, 0xc0, !PT ;  /* 0x7ff000001d1c7812 */ /* 0x000fe400078ec0ff */
[----:B------:R-:W-:-:S04]  /*0fe0*/  LOP3.LUT R11, R27, 0x7ff00000, RZ, 0xc0, !PT ;  /* 0x7ff000001b0b7812 */ /* 0x000fc800078ec0ff */
[CC--:B------:R-:W-:Y:S02]  /*0ff0*/  VIADDMNMX R10, R28.reuse, -R11.reuse, 0xb9600000, !PT ;  /* 0xb96000001c0a7446 */ /* 0x0c0fe4000780090b */
[----:B------:R-:W-:Y:S02]  /*1000*/  ISETP.GE.U32.AND P0, PT, R28, R11, PT ;  /* 0x0000000b1c00720c */ /* 0x000fe40003f06070 */
[----:B------:R-:W-:Y:S02]  /*1010*/  VIMNMX R10, PT, PT, R10, 0x46a00000, PT ;  /* 0x46a000000a0a7848 */ /* 0x000fe40003fe0100 */
[----:B------:R-:W-:-:S05]  /*1020*/  SEL R7, R7, 0x63400000, !P0 ;  /* 0x6340000007077807 */ /* 0x000fca0004000000 */
[----:B------:R-:W-:Y:S02]  /*1030*/  IMAD.IADD R7, R10, 0x1, -R7 ;  /* 0x000000010a077824 */ /* 0x000fe400078e0a07 */
[----:B------:R-:W-:-:S03]  /*1040*/  IMAD.MOV.U32 R10, RZ, RZ, RZ ;  /* 0x000000ffff0a7224 */ /* 0x000fc600078e00ff */
[----:B------:R-:W-:-:S06]  /*1050*/  IADD3 R11, PT, PT, R7, 0x7fe00000, RZ ;  /* 0x7fe00000070b7810 */ /* 0x000fcc0007ffe0ff */
[----:B------:R-:W-:-:S10]  /*1060*/  DMUL R32, R30, R10 ;  /* 0x0000000a1e207228 */ /* 0x000fd40000000000 */
[----:B------:R-:W-:-:S13]  /*1070*/  FSETP.GTU.AND P0, PT, |R33|, 1.469367938527859385e-39, PT ;  /* 0x001000002100780b */ /* 0x000fda0003f0c200 */
[----:B------:R-:W-:Y:S05]  /*1080*/  @P0 BRA `(.L_x_10) ;  /* 0x0000000000980947 */ /* 0x000fea0003800000 */
[----:B------:R-:W-:Y:S01]  /*1090*/  DFMA R12, R30, -R24, R12 ;  /* 0x800000181e0c722b */ /* 0x000fe2000000000c */
[----:B------:R-:W-:-:S09]  /*10a0*/  IMAD.MOV.U32 R10, RZ, RZ, RZ ;  /* 0x000000ffff0a7224 */ /* 0x000fd200078e00ff */
[C---:B------:R-:W-:Y:S02]  /*10b0*/  FSETP.NEU.AND P0, PT, R13.reuse, RZ, PT ;  /* 0x000000ff0d00720b */ /* 0x040fe40003f0d000 */
[----:B------:R-:W-:-:S04]  /*10c0*/  LOP3.LUT R26, R13, 0x80000000, R27, 0x48, !PT ;  /* 0x800000000d1a7812 */ /* 0x000fc800078e481b */
[----:B------:R-:W-:-:S07]  /*10d0*/  LOP3.LUT R11, R26, R11, RZ, 0xfc, !PT ;  /* 0x0000000b1a0b7212 */ /* 0x000fce00078efcff */
[----:B------:R-:W-:Y:S05]  /*10e0*/  @!P0 BRA `(.L_x_10) ;  /* 0x0000000000808947 */ /* 0x000fea0003800000 */
[----:B------:R-:W-:Y:S01]  /*10f0*/  IMAD.MOV R13, RZ, RZ, -R7 ;  /* 0x000000ffff0d7224 */ /* 0x000fe200078e0a07 */
[----:B------:R-:W-:Y:S01]  /*1100*/  DMUL.RP R10, R30, R10 ;  /* 0x0000000a1e0a7228 */ /* 0x000fe20000008000 */
[----:B------:R-:W-:Y:S01]  /*1110*/  IMAD.MOV.U32 R12, RZ, RZ, RZ ;  /* 0x000000ffff0c7224 */ /* 0x000fe200078e00ff */
[----:B------:R-:W-:-:S05]  /*1120*/  IADD3 R7, PT, PT, -R7, -0x43300000, RZ ;  /* 0xbcd0000007077810 */ /* 0x000fca0007ffe1ff */
[----:B------:R-:W-:-:S03]  /*1130*/  DFMA R12, R32, -R12, R30 ;  /* 0x8000000c200c722b */ /* 0x000fc6000000001e */
[----:B------:R-:W-:-:S07]  /*1140*/  LOP3.LUT R26, R11, R26, RZ, 0x3c, !PT ;  /* 0x0000001a0b1a7212 */ /* 0x000fce00078e3cff */
[----:B------:R-:W-:-:S04]  /*1150*/  FSETP.NEU.AND P0, PT, |R13|, R7, PT ;  /* 0x000000070d00720b */ /* 0x000fc80003f0d200 */
[----:B------:R-:W-:Y:S02]  /*1160*/  FSEL R10, R10, R32, !P0 ;  /* 0x000000200a0a7208 */ /* 0x000fe40004000000 */
[----:B------:R-:W-:-:S03]  /*1170*/  FSEL R33, R26, R33, !P0 ;  /* 0x000000211a217208 */ /* 0x000fc60004000000 */
[----:B------:R-:W-:Y:S01]  /*1180*/  IMAD.MOV.U32 R32, RZ, RZ, R10 ;  /* 0x000000ffff207224 */ /* 0x000fe200078e000a */
[----:B------:R-:W-:Y:S06]  /*1190*/  BRA `(.L_x_10) ;  /* 0x0000000000547947 */ /* 0x000fec0003800000 */
.L_x_9:
[----:B------:R-:W-:-:S14]  /*11a0*/  DSETP.NAN.AND P0, PT, R28, R28, PT ;  /* 0x0000001c1c00722a */ /* 0x000fdc0003f08000 */
[----:B------:R-:W-:Y:S05]  /*11b0*/  @P0 BRA `(.L_x_11) ;  /* 0x0000000000440947 */ /* 0x000fea0003800000 */
[----:B------:R-:W-:-:S14]  /*11c0*/  DSETP.NAN.AND P0, PT, R26, R26, PT ;  /* 0x0000001a1a00722a */ /* 0x000fdc0003f08000 */
[----:B------:R-:W-:Y:S05]  /*11d0*/  @P0 BRA `(.L_x_12) ;  /* 0x0000000000300947 */ /* 0x000fea0003800000 */
[----:B------:R-:W-:Y:S01]  /*11e0*/  ISETP.NE.AND P0, PT, R10, R11, PT ;  /* 0x0000000b0a00720c */ /* 0x000fe20003f05270 */
[----:B------:R-:W-:Y:S02]  /*11f0*/  IMAD.MOV.U32 R32, RZ, RZ, 0x0 ;  /* 0x00000000ff207424 */ /* 0x000fe400078e00ff */
[----:B------:R-:W-:-:S10]  /*1200*/  IMAD.MOV.U32 R33, RZ, RZ, -0x80000 ;  /* 0xfff80000ff217424 */ /* 0x000fd400078e00ff */
[----:B------:R-:W-:Y:S05]  /*1210*/  @!P0 BRA `(.L_x_10) ;  /* 0x0000000000348947 */ /* 0x000fea0003800000 */
[----:B------:R-:W-:Y:S02]  /*1220*/  ISETP.NE.AND P0, PT, R10, 0x7ff00000, PT ;  /* 0x7ff000000a00780c */ /* 0x000fe40003f05270 */
[----:B------:R-:W-:Y:S02]  /*1230*/  LOP3.LUT R33, R29, 0x80000000, R27, 0x48, !PT ;  /* 0x800000001d217812 */ /* 0x000fe400078e481b */
[----:B------:R-:W-:-:S13]  /*1240*/  ISETP.EQ.OR P0, PT, R11, RZ, !P0 ;  /* 0x000000ff0b00720c */ /* 0x000fda0004702670 */
[----:B------:R-:W-:Y:S02]  /*1250*/  @P0 LOP3.LUT R7, R33, 0x7ff00000, RZ, 0xfc, !PT ;  /* 0x7ff0000021070812 */ /* 0x000fe400078efcff */
[----:B------:R-:W-:Y:S01]  /*1260*/  @!P0 MOV R32, RZ ;  /* 0x000000ff00208202 */ /* 0x000fe20000000f00 */
[----:B------:R-:W-:Y:S02]  /*1270*/  @P0 IMAD.MOV.U32 R32, RZ, RZ, RZ ;  /* 0x000000ffff200224 */ /* 0x000fe400078e00ff */
[----:B------:R-:W-:Y:S01]  /*1280*/  @P0 IMAD.MOV.U32 R33, RZ, RZ, R7 ;  /* 0x000000ffff210224 */ /* 0x000fe200078e0007 */
[----:B------:R-:W-:Y:S06]  /*1290*/  BRA `(.L_x_10) ;  /* 0x0000000000147947 */ /* 0x000fec0003800000 */
.L_x_12:
[----:B------:R-:W-:Y:S01]  /*12a0*/  LOP3.LUT R33, R27, 0x80000, RZ, 0xfc, !PT ;  /* 0x000800001b217812 */ /* 0x000fe200078efcff */
[----:B------:R-:W-:Y:S01]  /*12b0*/  IMAD.MOV.U32 R32, RZ, RZ, R26 ;  /* 0x000000ffff207224 */ /* 0x000fe200078e001a */
[----:B------:R-:W-:Y:S06]  /*12c0*/  BRA `(.L_x_10) ;  /* 0x0000000000087947 */ /* 0x000fec0003800000 */
.L_x_11:
[----:B------:R-:W-:Y:S01]  /*12d0*/  LOP3.LUT R33, R29, 0x80000, RZ, 0xfc, !PT ;  /* 0x000800001d217812 */ /* 0x000fe200078efcff */
[----:B------:R-:W-:-:S07]  /*12e0*/  IMAD.MOV.U32 R32, RZ, RZ, R28 ;  /* 0x000000ffff207224 */ /* 0x000fce00078e001c */
.L_x_10:
[----:B------:R-:W-:Y:S05]  /*12f0*/  BSYNC.RECONVERGENT B1 ;  /* 0x0000000000017941 */ /* 0x000fea0003800200 */
.L_x_8:
[----:B------:R-:W-:-:S04]  /*1300*/  IMAD.MOV.U32 R7, RZ, RZ, 0x0 ;  /* 0x00000000ff077424 */ /* 0x000fc800078e00ff */
[----:B------:R-:W-:Y:S05]  /*1310*/  RET.REL.NODEC R6 `(_Z10gravity_wbidPdS_S_S_S_S_S_S_S_S_S_) ;  /* 0xffffffec06387950 */ /* 0x000fea0003c3ffff */
.L_x_13:
[----:B------:R-:W-:-:S00]  /*1320*/  BRA `(.L_x_13) ;  /* 0xfffffffc00fc7947 */ /* 0x000fc0000383ffff */
[----:B------:R-:W-:-:S00]  /*1330*/  NOP ;  /* 0x0000000000007918 */ /* 0x000fc00000000000 */
        /* <DEDUP_REMOVED lines=12> */
.L_x_14:


//--------------------- .nv.shared._Z10gravity_wbidPdS_S_S_S_S_S_S_S_S_S_ --------------------------
	.section	.nv.shared._Z10gravity_wbidPdS_S_S_S_S_S_S_S_S_S_,"aw",@nobits
	.sectionflags	@""
	.align	8
.nv.shared._Z10gravity_wbidPdS_S_S_S_S_S_S_S_S_S_:
	.zero		47104


//--------------------- .nv.shared.reserved.0     --------------------------
	.section	.nv.shared.reserved.0,"aw",@nobits
	.weak		__nv_reservedSMEM_offset_0_alias
	.size		__nv_reservedSMEM_offset_0_alias, 0, 64
	.other		__nv_reservedSMEM_offset_0_alias,@"STO_CUDA_RESERVED_SHARED STV_DEFAULT"
__nv_reservedSMEM_offset_0_alias:
	.zero		0
	.zero		64


//--------------------- .nv.constant0._Z10gravity_wbidPdS_S_S_S_S_S_S_S_S_S_ --------------------------
	.section	.nv.constant0._Z10gravity_wbidPdS_S_S_S_S_S_S_S_S_S_,"a",@progbits
	.sectionflags	@""
	.align	4
.nv.constant0._Z10gravity_wbidPdS_S_S_S_S_S_S_S_S_S_:
	.zero		1000


//--------------------- SYMBOLS --------------------------

	.type		.nv.reservedSmem.offset0,@object
	.size		.nv.reservedSmem.offset0,0x4
	.type		.nv.reservedSmem.cap,@object
	.size		.nv.reservedSmem.cap,0x4
